//
// Generated by NVIDIA NVVM Compiler
//
// Compiler Build ID: CL-36424714
// Cuda compilation tools, release 13.0, V13.0.88
// Based on NVVM 20.0.0
//

.version 9.0
.target sm_100
.address_size 64

	// .globl	vectorAdd
.const .align 4 .b8 p[64];
.extern .shared .align 16 .b8 q[];

.visible .entry vectorAdd(
	.param .u64 .ptr .align 1 vectorAdd_param_0,
	.param .u64 .ptr .align 1 vectorAdd_param_1
)
{
	.reg .b32 	%r<8>;
	.reg .b32 	%f<7>;
	.reg .b64 	%rd<12>;

	ld.param.u64 	%rd1, [vectorAdd_param_0];
	ld.param.u64 	%rd2, [vectorAdd_param_1];
	cvta.to.global.u64 	%rd3, %rd1;
	cvta.to.global.u64 	%rd4, %rd2;
	mov.u32 	%r1, %ntid.x;
	mov.u32 	%r2, %ctaid.x;
	mov.u32 	%r3, %tid.x;
	mad.lo.s32 	%r4, %r1, %r2, %r3;
	mul.wide.u32 	%rd5, %r3, 4;
	add.s64 	%rd6, %rd4, %rd5;
	ld.global.f32 	%f1, [%rd6];
	shl.b32 	%r5, %r3, 2;
	mov.u32 	%r6, q;
	add.s32 	%r7, %r6, %r5;
	st.shared.f32 	[%r7], %f1;
	mul.wide.s32 	%rd7, %r4, 4;
	add.s64 	%rd8, %rd3, %rd7;
	ld.global.f32 	%f2, [%rd8];
	fma.rn.f32 	%f3, %f1, 0f40000000, %f2;
	add.f32 	%f4, %f3, 0f3F800000;
	and.b64  	%rd9, %rd5, 60;
	mov.u64 	%rd10, p;
	add.s64 	%rd11, %rd10, %rd9;
	ld.const.f32 	%f5, [%rd11];
	add.f32 	%f6, %f5, %f4;
	st.global.f32 	[%rd8], %f6;
	ret;

}


// ===== COMPILED SASS (sm_100) =====

	.target	sm_100

	.elftype	@"ET_EXEC"


//--------------------- .note.nv.tkinfo           --------------------------
	.section	.note.nv.tkinfo,"",@"SHT_NOTE"
	.sectionflags	@"SHF_NOTE_NV_TKINFO"
	.tkinfo
        /*0018*/ 	.word	0x00000002
        /*0030*/ 	.string	""
        /*0030*/ 	.string	"ptxas"
        /*0030*/ 	.string	"Cuda compilation tools, release 13.0, V13.0.88"
        /*0030*/ 	.string	"Build cuda_13.0.r13.0/compiler.36424714_0"
        /*0030*/ 	.string	"-arch sm_100 -m 64 "



//--------------------- .note.nv.cuinfo           --------------------------
	.section	.note.nv.cuinfo,"",@"SHT_NOTE"
	.sectionflags	@"SHF_NOTE_NV_CUINFO"
        /*0018*/ 	.short	0x0002
        /*001a*/ 	.short	0x0064
        /*001c*/ 	.short	0x0082
	.zero		2


//--------------------- .nv.info                  --------------------------
	.section	.nv.info,"",@"SHT_CUDA_INFO"
	.align	4


	//----- nvinfo : EIATTR_REGCOUNT
	.align		4
        /*0000*/ 	.byte	0x04, 0x2f
        /*0002*/ 	.short	(.L_2 - .L_1)
	.align		4
.L_1:
        /*0004*/ 	.word	index@(vectorAdd)
        /*0008*/ 	.word	0x0000000c


	//----- nvinfo : EIATTR_FRAME_SIZE
	.align		4
.L_2:
        /*000c*/ 	.byte	0x04, 0x11
        /*000e*/ 	.short	(.L_4 - .L_3)
	.align		4
.L_3:
        /*0010*/ 	.word	index@(vectorAdd)
        /*0014*/ 	.word	0x00000000


	//----- nvinfo : EIATTR_MIN_STACK_SIZE
	.align		4
.L_4:
        /*0018*/ 	.byte	0x04, 0x12
        /*001a*/ 	.short	(.L_6 - .L_5)
	.align		4
.L_5:
        /*001c*/ 	.word	index@(vectorAdd)
        /*0020*/ 	.word	0x00000000
.L_6:


//--------------------- .nv.compat                --------------------------
	.section	.nv.compat,"",@"SHT_CUDA_COMPAT_INFO"
	.align	4
        /*0000*/ 	.byte	0x02, 0x09, 0x00, 0x00, 0x02, 0x02, 0x01, 0x00, 0x02, 0x05, 0x05, 0x00, 0x03, 0x07, 0x01, 0x01
        /*0010*/ 	.byte	0x02, 0x03, 0x00, 0x00, 0x02, 0x06, 0x01, 0x00, 0x04, 0x0b, 0x08, 0x00, 0x09, 0x00, 0x00, 0x00
        /*0020*/ 	.byte	0x00, 0x00, 0x00, 0x00


//--------------------- .nv.info.vectorAdd        --------------------------
	.section	.nv.info.vectorAdd,"",@"SHT_CUDA_INFO"
	.sectionflags	@""
	.align	4


	//----- nvinfo : EIATTR_CUDA_API_VERSION
	.align		4
        /*0000*/ 	.byte	0x04, 0x37
        /*0002*/ 	.short	(.L_8 - .L_7)
.L_7:
        /*0004*/ 	.word	0x00000082


	//----- nvinfo : EIATTR_KPARAM_INFO
	.align		4
.L_8:
        /*0008*/ 	.byte	0x04, 0x17
        /*000a*/ 	.short	(.L_10 - .L_9)
.L_9:
        /*000c*/ 	.word	0x00000000
        /*0010*/ 	.short	0x0001
        /*0012*/ 	.short	0x0008
        /*0014*/ 	.byte	0x00, 0xf5, 0x21, 0x00


	//----- nvinfo : EIATTR_KPARAM_INFO
	.align		4
.L_10:
        /*0018*/ 	.byte	0x04, 0x17
        /*001a*/ 	.short	(.L_12 - .L_11)
.L_11:
        /*001c*/ 	.word	0x00000000
        /*0020*/ 	.short	0x0000
        /*0022*/ 	.short	0x0000
        /*0024*/ 	.byte	0x00, 0xf5, 0x21, 0x00


	//----- nvinfo : EIATTR_SPARSE_MMA_MASK
	.align		4
.L_12:
        /*0028*/ 	.byte	0x03, 0x50
        /*002a*/ 	.short	0x0000


	//----- nvinfo : EIATTR_MAXREG_COUNT
	.align		4
        /*002c*/ 	.byte	0x03, 0x1b
        /*002e*/ 	.short	0x00ff


	//----- nvinfo : EIATTR_MERCURY_ISA_VERSION
	.align		4
        /*0030*/ 	.byte	0x03, 0x5f
        /*0032*/ 	.short	0x0101


	//----- nvinfo : EIATTR_VRC_CTA_INIT_COUNT
	.align		4
        /*0034*/ 	.byte	0x02, 0x4a
	.zero		1
	.zero		1


	//----- nvinfo : EIATTR_EXIT_INSTR_OFFSETS
	.align		4
        /*0038*/ 	.byte	0x04, 0x1c
        /*003a*/ 	.short	(.L_14 - .L_13)


	//   ....[0]....
.L_13:
        /*003c*/ 	.word	0x00000190


	//----- nvinfo : EIATTR_CBANK_PARAM_SIZE
	.align		4
.L_14:
        /*0040*/ 	.byte	0x03, 0x19
        /*0042*/ 	.short	0x0010


	//----- nvinfo : EIATTR_PARAM_CBANK
	.align		4
        /*0044*/ 	.byte	0x04, 0x0a
        /*0046*/ 	.short	(.L_16 - .L_15)
	.align		4
.L_15:
        /*0048*/ 	.word	index@(.nv.constant0.vectorAdd)
        /*004c*/ 	.short	0x0380
        /*004e*/ 	.short	0x0010


	//----- nvinfo : EIATTR_SW_WAR
	.align		4
.L_16:
        /*0050*/ 	.byte	0x04, 0x36
        /*0052*/ 	.short	(.L_18 - .L_17)
.L_17:
        /*0054*/ 	.word	0x00000008
.L_18:


//--------------------- .nv.callgraph             --------------------------
	.section	.nv.callgraph,"",@"SHT_CUDA_CALLGRAPH"
	.align	4
	.sectionentsize	8
	.align		4
        /*0000*/ 	.word	0x00000000
	.align		4
        /*0004*/ 	.word	0xffffffff
	.align		4
        /*0008*/ 	.word	0x00000000
	.align		4
        /*000c*/ 	.word	0xfffffffe
	.align		4
        /*0010*/ 	.word	0x00000000
	.align		4
        /*0014*/ 	.word	0xfffffffd
	.align		4
        /*0018*/ 	.word	0x00000000
	.align		4
        /*001c*/ 	.word	0xfffffffc


//--------------------- .nv.constant3             --------------------------
	.section	.nv.constant3,"a",@progbits
	.align	4
.nv.constant3:
	.type		p,@object
	.size		p,(.L_0 - p)
p:
	.zero		64
.L_0:


//--------------------- .text.vectorAdd           --------------------------
	.section	.text.vectorAdd,"ax",@progbits
	.align	128
        .global         vectorAdd
        .type           vectorAdd,@function
        .size           vectorAdd,(.L_x_1 - vectorAdd)
        .other          vectorAdd,@"STO_CUDA_ENTRY STV_DEFAULT"
vectorAdd:
.text.vectorAdd:
[----:B------:R-:W-:Y:S01]  /*0000*/  LDC R1, c[0x0][0x37c] ;  /* 0x0000df00ff017b82 */ /* 0x000fe20000000800 */
[----:B------:R-:W0:Y:S07]  /*0010*/  S2R R8, SR_TID.X ;  /* 0x0000000000087919 */ /* 0x000e2e0000002100 */
[----:B------:R-:W1:Y:S01]  /*0020*/  LDC.64 R4, c[0x0][0x380] ;  /* 0x0000e000ff047b82 */ /* 0x000e620000000a00 */
[----:B------:R-:W2:Y:S01]  /*0030*/  LDCU UR4, c[0x0][0x360] ;  /* 0x00006c00ff0477ac */ /* 0x000ea20008000800 */
[----:B------:R-:W2:Y:S01]  /*0040*/  S2R R7, SR_CTAID.X ;  /* 0x0000000000077919 */ /* 0x000ea20000002500 */
[----:B------:R-:W3:Y:S01]  /*0050*/  LDCU.64 UR8, c[0x0][0x388] ;  /* 0x00007100ff0877ac */ /* 0x000ee20008000a00 */
[----:B------:R-:W4:Y:S01]  /*0060*/  LDCU.64 UR6, c[0x0][0x358] ;  /* 0x00006b00ff0677ac */ /* 0x000f220008000a00 */
[----:B0-----:R-:W-:-:S04]  /*0070*/  IMAD.WIDE.U32 R2, R8, 0x4, RZ ;  /* 0x0000000408027825 */ /* 0x001fc800078e00ff */
[----:B--2---:R-:W-:Y:S01]  /*0080*/  IMAD R7, R7, UR4, R8 ;  /* 0x0000000407077c24 */ /* 0x004fe2000f8e0208 */
[----:B---3--:R-:W-:-:S03]  /*0090*/  IADD3 R6, P0, PT, R2, UR8, RZ ;  /* 0x0000000802067c10 */ /* 0x008fc6000ff1e0ff */
[----:B-1----:R-:W-:Y:S01]  /*00a0*/  IMAD.WIDE R4, R7, 0x4, R4 ;  /* 0x0000000407047825 */ /* 0x002fe200078e0204 */
[----:B------:R-:W-:-:S04]  /*00b0*/  IADD3.X R7, PT, PT, R3, UR9, RZ, P0, !PT ;  /* 0x0000000903077c10 */ /* 0x000fc800087fe4ff */
[----:B----4-:R-:W2:Y:S04]  /*00c0*/  LDG.E R3, desc[UR6][R4.64] ;  /* 0x0000000604037981 */ /* 0x010ea8000c1e1900 */
[----:B------:R-:W2:Y:S01]  /*00d0*/  LDG.E R6, desc[UR6][R6.64] ;  /* 0x0000000606067981 */ /* 0x000ea2000c1e1900 */
[----:B------:R-:W-:Y:S01]  /*00e0*/  LOP3.LUT R2, R2, 0x3c, RZ, 0xc0, !PT ;  /* 0x0000003c02027812 */ /* 0x000fe200078ec0ff */
[----:B------:R-:W0:Y:S01]  /*00f0*/  S2UR UR5, SR_CgaCtaId ;  /* 0x00000000000579c3 */ /* 0x000e220000008800 */
[----:B------:R-:W-:-:S07]  /*0100*/  UMOV UR4, 0x400 ;  /* 0x0000040000047882 */ /* 0x000fce0000000000 */
[----:B------:R-:W1:Y:S01]  /*0110*/  LDC R9, c[0x3][R2] ;  /* 0x00c0000002097b82 */ /* 0x000e620000000800 */
[----:B0-----:R-:W-:Y:S01]  /*0120*/  ULEA UR4, UR5, UR4, 0x18 ;  /* 0x0000000405047291 */ /* 0x001fe2000f8ec0ff */
[----:B--2---:R-:W-:-:S04]  /*0130*/  FFMA R3, R6, 2, R3 ;  /* 0x4000000006037823 */ /* 0x004fc80000000003 */
[----:B------:R-:W-:Y:S01]  /*0140*/  FADD R0, R3, 1 ;  /* 0x3f80000003007421 */ /* 0x000fe20000000000 */
[----:B------:R-:W-:-:S03]  /*0150*/  LEA R3, R8, UR4, 0x2 ;  /* 0x0000000408037c11 */ /* 0x000fc6000f8e10ff */
[----:B-1----:R-:W-:Y:S02]  /*0160*/  FADD R9, R0, R9 ;  /* 0x0000000900097221 */ /* 0x002fe40000000000 */
[----:B------:R-:W-:Y:S04]  /*0170*/  STS [R3], R6 ;  /* 0x0000000603007388 */ /* 0x000fe80000000800 */
[----:B------:R-:W-:Y:S01]  /*0180*/  STG.E desc[UR6][R4.64], R9 ;  /* 0x0000000904007986 */ /* 0x000fe2000c101906 */
[----:B------:R-:W-:Y:S05]  /*0190*/  EXIT ;  /* 0x000000000000794d */ /* 0x000fea0003800000 */
.L_x_0:
[----:B------:R-:W-:-:S00]  /*01a0*/  BRA `(.L_x_0) ;  /* 0xfffffffc00fc7947 */ /* 0x000fc0000383ffff */
[----:B------:R-:W-:-:S00]  /*01b0*/  NOP ;  /* 0x0000000000007918 */ /* 0x000fc00000000000 */
        /* <DEDUP_REMOVED lines=12> */
.L_x_1:


//--------------------- .nv.shared.vectorAdd      --------------------------
	.section	.nv.shared.vectorAdd,"aw",@nobits
	.sectionflags	@""
	.align	16
	.zero		1024


//--------------------- .nv.shared.reserved.0     --------------------------
	.section	.nv.shared.reserved.0,"aw",@nobits
	.weak		__nv_reservedSMEM_offset_0_alias
	.size		__nv_reservedSMEM_offset_0_alias, 0, 64
	.other		__nv_reservedSMEM_offset_0_alias,@"STO_CUDA_RESERVED_SHARED STV_DEFAULT"
__nv_reservedSMEM_offset_0_alias:
	.zero		0
	.zero		64


//--------------------- .nv.constant0.vectorAdd   --------------------------
	.section	.nv.constant0.vectorAdd,"a",@progbits
	.sectionflags	@""
	.align	4
.nv.constant0.vectorAdd:
	.zero		912


//--------------------- SYMBOLS --------------------------

	.type		.nv.reservedSmem.offset0,@object
	.size		.nv.reservedSmem.offset0,0x4
	.type		.nv.reservedSmem.cap,@object
	.size		.nv.reservedSmem.cap,0x4
